	.headerflags	@"EF_CUDA_TEXMODE_UNIFIED EF_CUDA_64BIT_ADDRESS EF_CUDA_SM89 EF_CUDA_VIRTUAL_SM(EF_CUDA_SM89)"
	.elftype	@"ET_EXEC"


//--------------------- .nv.info                  --------------------------
	.section	.nv.info,"",@"SHT_CUDA_INFO"
	.align	4


	//----- nvinfo : EIATTR_REGCOUNT
	.align		4
        /*0000*/ 	.byte	0x04, 0x2f
        /*0002*/ 	.short	(.L_1 - .L_0)
	.align		4
.L_0:
        /*0004*/ 	.word	index@(triton_poi_fused_add_neg_14)
        /*0008*/ 	.word	0x0000000c


	//----- nvinfo : EIATTR_FRAME_SIZE
	.align		4
.L_1:
        /*000c*/ 	.byte	0x04, 0x11
        /*000e*/ 	.short	(.L_3 - .L_2)
	.align		4
.L_2:
        /*0010*/ 	.word	index@(triton_poi_fused_add_neg_14)
        /*0014*/ 	.word	0x00000000


	//----- nvinfo : EIATTR_MIN_STACK_SIZE
	.align		4
.L_3:
        /*0018*/ 	.byte	0x04, 0x12
        /*001a*/ 	.short	(.L_5 - .L_4)
	.align		4
.L_4:
        /*001c*/ 	.word	index@(triton_poi_fused_add_neg_14)
        /*0020*/ 	.word	0x00000000
.L_5:


//--------------------- .nv.info.triton_poi_fused_add_neg_14 --------------------------
	.section	.nv.info.triton_poi_fused_add_neg_14,"",@"SHT_CUDA_INFO"
	.sectionflags	@""
	.align	4


	//----- nvinfo : EIATTR_CUDA_API_VERSION
	.align		4
        /*0000*/ 	.byte	0x04, 0x37
        /*0002*/ 	.short	(.L_7 - .L_6)
.L_6:
        /*0004*/ 	.word	0x00000080


	//----- nvinfo : EIATTR_PARAM_CBANK
	.align		4
.L_7:
        /*0008*/ 	.byte	0x04, 0x0a
        /*000a*/ 	.short	(.L_9 - .L_8)
	.align		4
.L_8:
        /*000c*/ 	.word	index@(.nv.constant0.triton_poi_fused_add_neg_14)
        /*0010*/ 	.short	0x0160
        /*0012*/ 	.short	0x0028


	//----- nvinfo : EIATTR_CBANK_PARAM_SIZE
	.align		4
.L_9:
        /*0014*/ 	.byte	0x03, 0x19
        /*0016*/ 	.short	0x0028


	//----- nvinfo : EIATTR_KPARAM_INFO
	.align		4
        /*0018*/ 	.byte	0x04, 0x17
        /*001a*/ 	.short	(.L_11 - .L_10)
.L_10:
        /*001c*/ 	.word	0x00000000
        /*0020*/ 	.short	0x0004
        /*0022*/ 	.short	0x0020
        /*0024*/ 	.byte	0x00, 0xf4, 0x21, 0x00


	//----- nvinfo : EIATTR_KPARAM_INFO
	.align		4
.L_11:
        /*0028*/ 	.byte	0x04, 0x17
        /*002a*/ 	.short	(.L_13 - .L_12)
.L_12:
        /*002c*/ 	.word	0x00000000
        /*0030*/ 	.short	0x0003
        /*0032*/ 	.short	0x0018
        /*0034*/ 	.byte	0x00, 0xf0, 0x11, 0x00


	//----- nvinfo : EIATTR_KPARAM_INFO
	.align		4
.L_13:
        /*0038*/ 	.byte	0x04, 0x17
        /*003a*/ 	.short	(.L_15 - .L_14)
.L_14:
        /*003c*/ 	.word	0x00000000
        /*0040*/ 	.short	0x0002
        /*0042*/ 	.short	0x0010
        /*0044*/ 	.byte	0x00, 0xf4, 0x21, 0x00


	//----- nvinfo : EIATTR_KPARAM_INFO
	.align		4
.L_15:
        /*0048*/ 	.byte	0x04, 0x17
        /*004a*/ 	.short	(.L_17 - .L_16)
.L_16:
        /*004c*/ 	.word	0x00000000
        /*0050*/ 	.short	0x0001
        /*0052*/ 	.short	0x0008
        /*0054*/ 	.byte	0x00, 0xf4, 0x21, 0x00


	//----- nvinfo : EIATTR_KPARAM_INFO
	.align		4
.L_17:
        /*0058*/ 	.byte	0x04, 0x17
        /*005a*/ 	.short	(.L_19 - .L_18)
.L_18:
        /*005c*/ 	.word	0x00000000
        /*0060*/ 	.short	0x0000
        /*0062*/ 	.short	0x0000
        /*0064*/ 	.byte	0x00, 0xf4, 0x21, 0x00


	//----- nvinfo : EIATTR_MAXREG_COUNT
	.align		4
.L_19:
        /*0068*/ 	.byte	0x03, 0x1b
        /*006a*/ 	.short	0x00ff


	//----- nvinfo : EIATTR_EXIT_INSTR_OFFSETS
	.align		4
        /*006c*/ 	.byte	0x04, 0x1c
        /*006e*/ 	.short	(.L_21 - .L_20)


	//   ....[0]....
.L_20:
        /*0070*/ 	.word	0x00000120


	//----- nvinfo : EIATTR_REQNTID
	.align		4
.L_21:
        /*0074*/ 	.byte	0x04, 0x10
        /*0076*/ 	.short	(.L_23 - .L_22)
.L_22:
        /*0078*/ 	.word	0x00000080
        /*007c*/ 	.word	0x00000001
        /*0080*/ 	.word	0x00000001
.L_23:


//--------------------- .nv.callgraph             --------------------------
	.section	.nv.callgraph,"",@"SHT_CUDA_CALLGRAPH"
	.align	4
	.sectionentsize	8
	.align		4
        /*0000*/ 	.word	0x00000000
	.align		4
        /*0004*/ 	.word	0xffffffff
	.align		4
        /*0008*/ 	.word	0x00000000
	.align		4
        /*000c*/ 	.word	0xfffffffe
	.align		4
        /*0010*/ 	.word	0x00000000
	.align		4
        /*0014*/ 	.word	0xfffffffd
	.align		4
        /*0018*/ 	.word	0x00000000
	.align		4
        /*001c*/ 	.word	0xfffffffc


//--------------------- .nv.rel.action            --------------------------
	.section	.nv.rel.action,"",@"SHT_CUDA_RELOCINFO"
	.align	8
	.sectionentsize	8
        /*0000*/ 	.byte	0x73, 0x00, 0x00, 0x00, 0x00, 0x00, 0x00, 0x00, 0x00, 0x00, 0x00, 0x11, 0x25, 0x00, 0x05, 0x36


//--------------------- .nv.constant0.triton_poi_fused_add_neg_14 --------------------------
	.section	.nv.constant0.triton_poi_fused_add_neg_14,"a",@progbits
	.sectionflags	@""
	.align	4
.nv.constant0.triton_poi_fused_add_neg_14:
	.zero		392


//--------------------- .text.triton_poi_fused_add_neg_14 --------------------------
	.section	.text.triton_poi_fused_add_neg_14,"ax",@progbits
	.sectioninfo	@"SHI_REGISTERS=12"
	.align	128
        .global         triton_poi_fused_add_neg_14
        .type           triton_poi_fused_add_neg_14,@function
        .size           triton_poi_fused_add_neg_14,(.L_x_1 - triton_poi_fused_add_neg_14)
        .other          triton_poi_fused_add_neg_14,@"STO_CUDA_ENTRY STV_DEFAULT"
triton_poi_fused_add_neg_14:
.text.triton_poi_fused_add_neg_14:
[----:B------:R-:W-:Y:S02]  /*0000*/  MOV R1, c[0x0][0x28] ;  /* 0x00000a0000017a02 */ /* 0x000fe40000000f00 */
[----:B------:R-:W0:Y:S01]  /*0010*/  S2R R0, SR_TID.X ;  /* 0x0000000000007919 */ /* 0x000e220000002100 */
[----:B------:R-:W-:Y:S01]  /*0020*/  MOV R7, 0x4 ;  /* 0x0000000400077802 */ /* 0x000fe20000000f00 */
[----:B------:R-:W-:Y:S02]  /*0030*/  ULDC.64 UR4, c[0x0][0x118] ;  /* 0x0000460000047ab9 */ /* 0x000fe40000000a00 */
[----:B------:R-:W1:Y:S01]  /*0040*/  S2R R3, SR_CTAID.X ;  /* 0x0000000000037919 */ /* 0x000e620000002500 */
[----:B0-----:R-:W-:-:S04]  /*0050*/  SHF.L.U32 R0, R0, 0x1, RZ ;  /* 0x0000000100007819 */ /* 0x001fc800000006ff */
[----:B------:R-:W-:-:S04]  /*0060*/  LOP3.LUT R0, R0, 0xfe, RZ, 0xc0, !PT ;  /* 0x000000fe00007812 */ /* 0x000fc800078ec0ff */
[----:B-1----:R-:W-:-:S05]  /*0070*/  LEA R0, R3, R0, 0x8 ;  /* 0x0000000003007211 */ /* 0x002fca00078e40ff */
[----:B------:R-:W-:-:S04]  /*0080*/  IMAD.WIDE R2, R0, R7, c[0x0][0x160] ;  /* 0x0000580000027625 */ /* 0x000fc800078e0207 */
[CC--:B------:R-:W-:Y:S02]  /*0090*/  IMAD.WIDE R4, R0.reuse, R7.reuse, c[0x0][0x168] ;  /* 0x00005a0000047625 */ /* 0x0c0fe400078e0207 */
[----:B------:R-:W2:Y:S04]  /*00a0*/  LDG.E.64 R2, [R2.64] ;  /* 0x0000000402027981 */ /* 0x000ea8000c1e1b00 */
[----:B------:R-:W2:Y:S01]  /*00b0*/  LDG.E.64 R4, [R4.64] ;  /* 0x0000000404047981 */ /* 0x000ea2000c1e1b00 */
[----:B------:R-:W-:Y:S01]  /*00c0*/  IMAD.WIDE R6, R0, R7, c[0x0][0x170] ;  /* 0x00005c0000067625 */ /* 0x000fe200078e0207 */
[----:B--2---:R-:W-:Y:S01]  /*00d0*/  FADD R8, R2, R4 ;  /* 0x0000000402087221 */ /* 0x004fe20000000000 */
[----:B------:R-:W-:-:S03]  /*00e0*/  FADD R9, R3, R5 ;  /* 0x0000000503097221 */ /* 0x000fc60000000000 */
[----:B------:R-:W-:Y:S01]  /*00f0*/  FADD R8, RZ, -R8 ;  /* 0x80000008ff087221 */ /* 0x000fe20000000000 */
[----:B------:R-:W-:-:S05]  /*0100*/  FADD R9, RZ, -R9 ;  /* 0x80000009ff097221 */ /* 0x000fca0000000000 */
[----:B------:R-:W-:Y:S01]  /*0110*/  STG.E.64 [R6.64], R8 ;  /* 0x0000000806007986 */ /* 0x000fe2000c101b04 */
[----:B------:R-:W-:Y:S05]  /*0120*/  EXIT ;  /* 0x000000000000794d */ /* 0x000fea0003800000 */
.L_x_0:
[----:B------:R-:W-:-:S00]  /*0130*/  BRA `(.L_x_0) ;  /* 0xfffffff000007947 */ /* 0x000fc0000383ffff */
[----:B------:R-:W-:-:S00]  /*0140*/  NOP ;  /* 0x0000000000007918 */ /* 0x000fc00000000000 */
        /* <DEDUP_REMOVED lines=11> */
.L_x_1:
